	.headerflags	@"EF_CUDA_TEXMODE_UNIFIED EF_CUDA_64BIT_ADDRESS EF_CUDA_ACCELERATORS EF_CUDA_SM90 EF_CUDA_VIRTUAL_SM(EF_CUDA_SM90)"
	.elftype	@"ET_EXEC"


//--------------------- .nv.info                  --------------------------
	.section	.nv.info,"",@"SHT_CUDA_INFO"
	.align	4


	//----- nvinfo : EIATTR_REGCOUNT
	.align		4
        /*0000*/ 	.byte	0x04, 0x2f
        /*0002*/ 	.short	(.L_1 - .L_0)
	.align		4
.L_0:
        /*0004*/ 	.word	index@(triton_poi_fused_cat_17)
        /*0008*/ 	.word	0x00000024


	//----- nvinfo : EIATTR_MIN_STACK_SIZE
	.align		4
.L_1:
        /*000c*/ 	.byte	0x04, 0x12
        /*000e*/ 	.short	(.L_3 - .L_2)
	.align		4
.L_2:
        /*0010*/ 	.word	index@(triton_poi_fused_cat_17)
        /*0014*/ 	.word	0x00000000


	//----- nvinfo : EIATTR_FRAME_SIZE
	.align		4
.L_3:
        /*0018*/ 	.byte	0x04, 0x11
        /*001a*/ 	.short	(.L_5 - .L_4)
	.align		4
.L_4:
        /*001c*/ 	.word	index@(triton_poi_fused_cat_17)
        /*0020*/ 	.word	0x00000000


	//----- nvinfo : EIATTR_MIN_STACK_SIZE
	.align		4
.L_5:
        /*0024*/ 	.byte	0x04, 0x12
        /*0026*/ 	.short	(.L_7 - .L_6)
	.align		4
.L_6:
        /*0028*/ 	.word	index@(triton_poi_fused_cat_17)
        /*002c*/ 	.word	0x00000000
.L_7:


//--------------------- .nv.info.triton_poi_fused_cat_17 --------------------------
	.section	.nv.info.triton_poi_fused_cat_17,"",@"SHT_CUDA_INFO"
	.sectionflags	@""
	.align	4


	//----- nvinfo : EIATTR_CUDA_API_VERSION
	.align		4
        /*0000*/ 	.byte	0x04, 0x37
        /*0002*/ 	.short	(.L_9 - .L_8)
.L_8:
        /*0004*/ 	.word	0x0000007c


	//----- nvinfo : EIATTR_KPARAM_INFO
	.align		4
.L_9:
        /*0008*/ 	.byte	0x04, 0x17
        /*000a*/ 	.short	(.L_11 - .L_10)
.L_10:
        /*000c*/ 	.word	0x00000000
        /*0010*/ 	.short	0x0005
        /*0012*/ 	.short	0x0028
        /*0014*/ 	.byte	0x00, 0xf0, 0x11, 0x00


	//----- nvinfo : EIATTR_KPARAM_INFO
	.align		4
.L_11:
        /*0018*/ 	.byte	0x04, 0x17
        /*001a*/ 	.short	(.L_13 - .L_12)
.L_12:
        /*001c*/ 	.word	0x00000000
        /*0020*/ 	.short	0x0004
        /*0022*/ 	.short	0x0020
        /*0024*/ 	.byte	0x00, 0xf4, 0x21, 0x00


	//----- nvinfo : EIATTR_KPARAM_INFO
	.align		4
.L_13:
        /*0028*/ 	.byte	0x04, 0x17
        /*002a*/ 	.short	(.L_15 - .L_14)
.L_14:
        /*002c*/ 	.word	0x00000000
        /*0030*/ 	.short	0x0003
        /*0032*/ 	.short	0x0018
        /*0034*/ 	.byte	0x00, 0xf4, 0x21, 0x00


	//----- nvinfo : EIATTR_KPARAM_INFO
	.align		4
.L_15:
        /*0038*/ 	.byte	0x04, 0x17
        /*003a*/ 	.short	(.L_17 - .L_16)
.L_16:
        /*003c*/ 	.word	0x00000000
        /*0040*/ 	.short	0x0002
        /*0042*/ 	.short	0x0010
        /*0044*/ 	.byte	0x00, 0xf4, 0x21, 0x00


	//----- nvinfo : EIATTR_KPARAM_INFO
	.align		4
.L_17:
        /*0048*/ 	.byte	0x04, 0x17
        /*004a*/ 	.short	(.L_19 - .L_18)
.L_18:
        /*004c*/ 	.word	0x00000000
        /*0050*/ 	.short	0x0001
        /*0052*/ 	.short	0x0008
        /*0054*/ 	.byte	0x00, 0xf4, 0x21, 0x00


	//----- nvinfo : EIATTR_KPARAM_INFO
	.align		4
.L_19:
        /*0058*/ 	.byte	0x04, 0x17
        /*005a*/ 	.short	(.L_21 - .L_20)
.L_20:
        /*005c*/ 	.word	0x00000000
        /*0060*/ 	.short	0x0000
        /*0062*/ 	.short	0x0000
        /*0064*/ 	.byte	0x00, 0xf4, 0x21, 0x00


	//----- nvinfo : EIATTR_SPARSE_MMA_MASK
	.align		4
.L_21:
        /*0068*/ 	.byte	0x03, 0x50
        /*006a*/ 	.short	0x0000


	//----- nvinfo : EIATTR_MAXREG_COUNT
	.align		4
        /*006c*/ 	.byte	0x03, 0x1b
        /*006e*/ 	.short	0x00ff


	//----- nvinfo : EIATTR_EXIT_INSTR_OFFSETS
	.align		4
        /*0070*/ 	.byte	0x04, 0x1c
        /*0072*/ 	.short	(.L_23 - .L_22)


	//   ....[0]....
.L_22:
        /*0074*/ 	.word	0x00000a00


	//----- nvinfo : EIATTR_REQNTID
	.align		4
.L_23:
        /*0078*/ 	.byte	0x04, 0x10
        /*007a*/ 	.short	(.L_25 - .L_24)
.L_24:
        /*007c*/ 	.word	0x00000080
        /*0080*/ 	.word	0x00000001
        /*0084*/ 	.word	0x00000001


	//----- nvinfo : EIATTR_CBANK_PARAM_SIZE
	.align		4
.L_25:
        /*0088*/ 	.byte	0x03, 0x19
        /*008a*/ 	.short	0x002c


	//----- nvinfo : EIATTR_PARAM_CBANK
	.align		4
        /*008c*/ 	.byte	0x04, 0x0a
        /*008e*/ 	.short	(.L_27 - .L_26)
	.align		4
.L_26:
        /*0090*/ 	.word	index@(.nv.constant0.triton_poi_fused_cat_17)
        /*0094*/ 	.short	0x0210
        /*0096*/ 	.short	0x002c


	//----- nvinfo : EIATTR_SW_WAR
	.align		4
.L_27:
        /*0098*/ 	.byte	0x04, 0x36
        /*009a*/ 	.short	(.L_29 - .L_28)
.L_28:
        /*009c*/ 	.word	0x00000008
.L_29:


//--------------------- .nv.callgraph             --------------------------
	.section	.nv.callgraph,"",@"SHT_CUDA_CALLGRAPH"
	.align	4
	.sectionentsize	8
	.align		4
        /*0000*/ 	.word	0x00000000
	.align		4
        /*0004*/ 	.word	0xffffffff
	.align		4
        /*0008*/ 	.word	0x00000000
	.align		4
        /*000c*/ 	.word	0xfffffffe
	.align		4
        /*0010*/ 	.word	0x00000000
	.align		4
        /*0014*/ 	.word	0xfffffffd
	.align		4
        /*0018*/ 	.word	0x00000000
	.align		4
        /*001c*/ 	.word	0xfffffffc


//--------------------- .text.triton_poi_fused_cat_17 --------------------------
	.section	.text.triton_poi_fused_cat_17,"ax",@progbits
	.align	128
        .global         triton_poi_fused_cat_17
        .type           triton_poi_fused_cat_17,@function
        .size           triton_poi_fused_cat_17,(.L_x_1 - triton_poi_fused_cat_17)
        .other          triton_poi_fused_cat_17,@"STO_CUDA_ENTRY STV_DEFAULT"
triton_poi_fused_cat_17:
.text.triton_poi_fused_cat_17:
[----:B------:R-:W-:Y:S01]  /*0000*/  LDC R1, c[0x0][0x28] ;  /* 0x00000a00ff017b82 */ /* 0x000fe20000000800 */
[----:B------:R-:W1:Y:S07]  /*0010*/  S2R R0, SR_TID.X ;  /* 0x0000000000007919 */ /* 0x000e6e0000002100 */
[----:B------:R-:W2:Y:S01]  /*0020*/  LDC.64 R8, c[0x0][0x210] ;  /* 0x00008400ff087b82 */ /* 0x000ea20000000a00 */
[----:B------:R-:W-:Y:S02]  /*0030*/  CS2R R12, SRZ ;  /* 0x00000000000c7805 */ /* 0x000fe4000001ff00 */
[----:B------:R-:W-:Y:S01]  /*0040*/  CS2R R14, SRZ ;  /* 0x00000000000e7805 */ /* 0x000fe2000001ff00 */
[----:B------:R-:W3:Y:S01]  /*0050*/  S2R R3, SR_CTAID.X ;  /* 0x0000000000037919 */ /* 0x000ee20000002500 */
[----:B------:R-:W-:-:S03]  /*0060*/  ULDC.64 UR4, c[0x0][0x208] ;  /* 0x0000820000047ab9 */ /* 0x000fc60000000a00 */
[----:B------:R-:W4:Y:S01]  /*0070*/  LDC.64 R10, c[0x0][0x218] ;  /* 0x00008600ff0a7b82 */ /* 0x000f220000000a00 */
[----:B------:R-:W-:Y:S01]  /*0080*/  IMAD.MOV.U32 R20, RZ, RZ, RZ ;  /* 0x000000ffff147224 */ /* 0x000fe200078e00ff */
[----:B------:R-:W-:Y:S01]  /*0090*/  CS2R R26, SRZ ;  /* 0x00000000001a7805 */ /* 0x000fe2000001ff00 */
[----:B------:R-:W-:Y:S01]  /*00a0*/  IMAD.MOV.U32 R25, RZ, RZ, RZ ;  /* 0x000000ffff197224 */ /* 0x000fe200078e00ff */
[----:B------:R-:W-:Y:S01]  /*00b0*/  ULDC.64 UR6, c[0x0][0x220] ;  /* 0x0000880000067ab9 */ /* 0x000fe20000000a00 */
[----:B------:R-:W-:Y:S01]  /*00c0*/  ULDC.64 UR8, c[0x0][0x228] ;  /* 0x00008a0000087ab9 */ /* 0x000fe20000000a00 */
[----:B-1----:R-:W-:Y:S01]  /*00d0*/  IMAD.SHL.U32 R0, R0, 0x4, RZ ;  /* 0x0000000400007824 */ /* 0x002fe200078e00ff */
[----:B---3--:R-:W-:-:S04]  /*00e0*/  SHF.R.S32.HI R16, RZ, 0x15, R3 ;  /* 0x00000015ff107819 */ /* 0x008fc80000011403 */
[----:B------:R-:W-:Y:S02]  /*00f0*/  LOP3.LUT R0, R0, 0x1fc, RZ, 0xc0, !PT ;  /* 0x000001fc00007812 */ /* 0x000fe400078ec0ff */
[----:B------:R-:W-:-:S03]  /*0100*/  SGXT R16, R16, 0x1 ;  /* 0x000000011010781a */ /* 0x000fc60000000200 */
[----:B------:R-:W-:-:S04]  /*0110*/  IMAD R0, R3, 0x400, R0 ;  /* 0x0000040003007824 */ /* 0x000fc800078e0200 */
[----:B------:R-:W-:Y:S01]  /*0120*/  IMAD.HI R6, R0, 0x2aaaaaab, RZ ;  /* 0x2aaaaaab00067827 */ /* 0x000fe200078e02ff */
[----:B------:R-:W-:-:S04]  /*0130*/  LEA.HI R2, R16, R0, RZ, 0xc ;  /* 0x0000000010027211 */ /* 0x000fc800078f60ff */
[----:B------:R-:W-:Y:S02]  /*0140*/  SHF.R.S32.HI R22, RZ, 0xc, R2 ;  /* 0x0000000cff167819 */ /* 0x000fe40000011402 */
[----:B------:R-:W-:-:S03]  /*0150*/  SHF.R.U32.HI R7, RZ, 0x1f, R6 ;  /* 0x0000001fff077819 */ /* 0x000fc60000011606 */
[----:B------:R-:W-:-:S05]  /*0160*/  IMAD.HI R3, R22, 0x2aaaaaab, RZ ;  /* 0x2aaaaaab16037827 */ /* 0x000fca00078e02ff */
[----:B------:R-:W-:-:S04]  /*0170*/  SHF.R.U32.HI R4, RZ, 0x1f, R3 ;  /* 0x0000001fff047819 */ /* 0x000fc80000011603 */
[----:B------:R-:W-:Y:S02]  /*0180*/  LEA.HI R5, R3, R4, RZ, 0x1c ;  /* 0x0000000403057211 */ /* 0x000fe400078fe0ff */
[----:B------:R-:W-:Y:S02]  /*0190*/  LEA.HI.SX32 R3, R6, R7, 0x10 ;  /* 0x0000000706037211 */ /* 0x000fe400078f82ff */
[----:B------:R-:W-:Y:S01]  /*01a0*/  CS2R R6, SRZ ;  /* 0x0000000000067805 */ /* 0x000fe2000001ff00 */
[----:B------:R-:W-:Y:S02]  /*01b0*/  IMAD R22, R5, -0x60, R22 ;  /* 0xffffffa005167824 */ /* 0x000fe400078e0216 */
[----:B------:R-:W-:-:S03]  /*01c0*/  IMAD R4, R3, -0x60000, R0 ;  /* 0xfffa000003047824 */ /* 0x000fc600078e0200 */
[C---:B------:R-:W-:Y:S01]  /*01d0*/  ISETP.GE.AND P1, PT, R22.reuse, 0x20, PT ;  /* 0x000000201600780c */ /* 0x040fe20003f26270 */
[----:B------:R-:W-:Y:S02]  /*01e0*/  IMAD R19, R3, 0x20000, R4 ;  /* 0x0002000003137824 */ /* 0x000fe400078e0204 */
[----:B----4-:R-:W-:-:S04]  /*01f0*/  IMAD.WIDE R4, R22, 0x4, R10 ;  /* 0x0000000416047825 */ /* 0x010fc800078e020a */
[----:B--2---:R-:W-:-:S06]  /*0200*/  IMAD.WIDE R18, R19, 0x4, R8 ;  /* 0x0000000413127825 */ /* 0x004fcc00078e0208 */
[----:B------:R1:W2:Y:S04]  /*0210*/  @!P1 LDG.E.128 R12, desc[UR4][R18.64] ;  /* 0x00000004120c9981 */ /* 0x0002a8000c1e1d00 */
[----:B------:R-:W3:Y:S04]  /*0220*/  @!P1 LDG.E.EL R7, desc[UR4][R4.64] ;  /* 0x0000000404079981 */ /* 0x000ee8000c2e1900 */
[----:B------:R-:W4:Y:S01]  /*0230*/  @!P1 LDG.E.EL R6, desc[UR4][R4.64] ;  /* 0x0000000404069981 */ /* 0x000f22000c2e1900 */
[----:B------:R-:W-:-:S03]  /*0240*/  VIADD R17, R0, 0x200 ;  /* 0x0000020000117836 */ /* 0x000fc60000000000 */
[----:B------:R-:W5:Y:S01]  /*0250*/  @!P1 LDG.E.EL R20, desc[UR4][R4.64] ;  /* 0x0000000404149981 */ /* 0x000f62000c2e1900 */
[----:B-1----:R-:W-:Y:S01]  /*0260*/  LOP3.LUT R19, R2, 0xfffff000, RZ, 0xc0, !PT ;  /* 0xfffff00002137812 */ /* 0x002fe200078ec0ff */
[----:B------:R-:W-:Y:S01]  /*0270*/  IMAD.HI R24, R17, 0x2aaaaaab, RZ ;  /* 0x2aaaaaab11187827 */ /* 0x000fe200078e02ff */
[----:B------:R-:W-:-:S03]  /*0280*/  LEA.HI R16, R16, R17, RZ, 0xc ;  /* 0x0000001110107211 */ /* 0x000fc600078f60ff */
[----:B------:R-:W-:Y:S01]  /*0290*/  IMAD.IADD R18, R0, 0x1, -R19 ;  /* 0x0000000100127824 */ /* 0x000fe200078e0a13 */
[----:B------:R-:W-:Y:S02]  /*02a0*/  SHF.R.S32.HI R28, RZ, 0xc, R16 ;  /* 0x0000000cff1c7819 */ /* 0x000fe40000011410 */
[----:B------:R-:W-:Y:S01]  /*02b0*/  LOP3.LUT R16, R16, 0xfffff000, RZ, 0xc0, !PT ;  /* 0xfffff00010107812 */ /* 0x000fe200078ec0ff */
[----:B------:R-:W-:Y:S01]  /*02c0*/  IMAD R3, R3, 0x20000, R18 ;  /* 0x0002000003037824 */ /* 0x000fe200078e0212 */
[----:B------:R-:W-:Y:S01]  /*02d0*/  SHF.R.U32.HI R23, RZ, 0x1f, R24 ;  /* 0x0000001fff177819 */ /* 0x000fe20000011618 */
[----:B------:R-:W-:-:S03]  /*02e0*/  IMAD.HI R21, R28, 0x2aaaaaab, RZ ;  /* 0x2aaaaaab1c157827 */ /* 0x000fc600078e02ff */
[----:B------:R-:W-:Y:S01]  /*02f0*/  LEA.HI.SX32 R24, R24, R23, 0x10 ;  /* 0x0000001718187211 */ /* 0x000fe200078f82ff */
[----:B------:R-:W-:Y:S01]  /*0300*/  IMAD.IADD R19, R17, 0x1, -R16 ;  /* 0x0000000111137824 */ /* 0x000fe200078e0a10 */
[----:B------:R-:W-:Y:S01]  /*0310*/  SHF.R.U32.HI R2, RZ, 0x1f, R21 ;  /* 0x0000001fff027819 */ /* 0x000fe20000011615 */
[----:B------:R-:W-:Y:S01]  /*0320*/  IMAD.SHL.U32 R16, R22, 0x1000, RZ ;  /* 0x0000100016107824 */ /* 0x000fe200078e00ff */
[----:B------:R-:W-:Y:S01]  /*0330*/  SHF.R.S32.HI R23, RZ, 0x1f, R3 ;  /* 0x0000001fff177819 */ /* 0x000fe20000011403 */
[----:B------:R-:W-:Y:S01]  /*0340*/  IMAD R17, R24, -0x60000, R17 ;  /* 0xfffa000018117824 */ /* 0x000fe200078e0211 */
[----:B------:R-:W-:Y:S02]  /*0350*/  LEA.HI R21, R21, R2, RZ, 0x1c ;  /* 0x0000000215157211 */ /* 0x000fe400078fe0ff */
[----:B------:R-:W-:Y:S01]  /*0360*/  LOP3.LUT R2, R22, 0xffffffe0, RZ, 0xc0, !PT ;  /* 0xffffffe016027812 */ /* 0x000fe200078ec0ff */
[----:B------:R-:W-:Y:S01]  /*0370*/  IMAD R17, R24, 0x20000, R17 ;  /* 0x0002000018117824 */ /* 0x000fe200078e0211 */
[----:B------:R-:W-:Y:S01]  /*0380*/  IADD3 R3, P2, R16, R3, RZ ;  /* 0x0000000310037210 */ /* 0x000fe20007f5e0ff */
[----:B------:R-:W-:Y:S01]  /*0390*/  IMAD R28, R21, -0x60, R28 ;  /* 0xffffffa0151c7824 */ /* 0x000fe200078e021c */
[----:B------:R-:W-:Y:S01]  /*03a0*/  ISETP.NE.AND P6, PT, R2, 0x20, PT ;  /* 0x000000200200780c */ /* 0x000fe20003fc5270 */
[----:B------:R-:W-:Y:S01]  /*03b0*/  IMAD.MOV.U32 R21, RZ, RZ, RZ ;  /* 0x000000ffff157224 */ /* 0x000fe200078e00ff */
[----:B------:R-:W-:Y:S01]  /*03c0*/  LEA.HI.X.SX32 R16, R16, R23, 0x1, P2 ;  /* 0x0000001710107211 */ /* 0x000fe200010f0eff */
[----:B------:R-:W-:Y:S01]  /*03d0*/  IMAD.WIDE R8, R17, 0x4, R8 ;  /* 0x0000000411087825 */ /* 0x000fe200078e0208 */
[----:B------:R-:W-:-:S03]  /*03e0*/  ISETP.GE.AND P0, PT, R28, 0x20, PT ;  /* 0x000000201c00780c */ /* 0x000fc60003f06270 */
[----:B------:R-:W-:Y:S01]  /*03f0*/  IMAD.MOV.U32 R2, RZ, RZ, RZ ;  /* 0x000000ffff027224 */ /* 0x000fe200078e00ff */
[----:B------:R1:W5:Y:S01]  /*0400*/  @!P1 LDG.E.EL R21, desc[UR4][R4.64] ;  /* 0x0000000404159981 */ /* 0x000362000c2e1900 */
[----:B------:R-:W-:-:S04]  /*0410*/  IMAD.WIDE R10, R28, 0x4, R10 ;  /* 0x000000041c0a7825 */ /* 0x000fc800078e020a */
[----:B------:R-:W-:Y:S02]  /*0420*/  IMAD.SHL.U32 R23, R3, 0x4, RZ ;  /* 0x0000000403177824 */ /* 0x000fe400078e00ff */
[----:B------:R-:W-:Y:S02]  /*0430*/  IMAD R24, R24, 0x20000, R19 ;  /* 0x0002000018187824 */ /* 0x000fe400078e0213 */
[----:B------:R-:W5:Y:S04]  /*0440*/  @!P0 LDG.E.EL R27, desc[UR4][R10.64] ;  /* 0x000000040a1b8981 */ /* 0x000f68000c2e1900 */
[----:B------:R-:W5:Y:S04]  /*0450*/  @!P0 LDG.E.EL R26, desc[UR4][R10.64] ;  /* 0x000000040a1a8981 */ /* 0x000f68000c2e1900 */
[----:B------:R-:W5:Y:S04]  /*0460*/  @!P0 LDG.E.EL R25, desc[UR4][R10.64] ;  /* 0x000000040a198981 */ /* 0x000f68000c2e1900 */
[----:B------:R1:W5:Y:S02]  /*0470*/  @!P0 LDG.E.EL R2, desc[UR4][R10.64] ;  /* 0x000000040a028981 */ /* 0x000364000c2e1900 */
[----:B-1----:R-:W-:-:S02]  /*0480*/  CS2R R4, SRZ ;  /* 0x0000000000047805 */ /* 0x002fc4000001ff00 */
[----:B------:R-:W-:Y:S02]  /*0490*/  ISETP.GE.AND P3, PT, R22, 0x40, PT ;  /* 0x000000401600780c */ /* 0x000fe40003f66270 */
[----:B------:R-:W-:Y:S02]  /*04a0*/  IADD3 R10, P2, R23, UR6, RZ ;  /* 0x00000006170a7c10 */ /* 0x000fe4000ff5e0ff */
[----:B--2---:R-:W-:Y:S02]  /*04b0*/  SEL R12, R12, RZ, !P1 ;  /* 0x000000ff0c0c7207 */ /* 0x004fe40004800000 */
[----:B------:R-:W-:Y:S02]  /*04c0*/  SEL R17, R13, RZ, !P1 ;  /* 0x000000ff0d117207 */ /* 0x000fe40004800000 */
[----:B---3--:R-:W-:Y:S02]  /*04d0*/  SEL R7, R7, RZ, !P1 ;  /* 0x000000ff07077207 */ /* 0x008fe40004800000 */
[----:B------:R-:W-:-:S02]  /*04e0*/  SHF.L.U64.HI R13, R3, 0x2, R16 ;  /* 0x00000002030d7819 */ /* 0x000fc40000010210 */
[----:B----4-:R-:W-:Y:S01]  /*04f0*/  SEL R18, R6, RZ, !P1 ;  /* 0x000000ff06127207 */ /* 0x010fe20004800000 */
[----:B------:R-:W-:Y:S01]  /*0500*/  FADD R12, R12, R7 ;  /* 0x000000070c0c7221 */ /* 0x000fe20000000000 */
[----:B------:R-:W-:Y:S02]  /*0510*/  IADD3.X R11, R13, UR7, RZ, P2, !PT ;  /* 0x000000070d0b7c10 */ /* 0x000fe400097fe4ff */
[----:B------:R-:W-:Y:S02]  /*0520*/  CS2R R6, SRZ ;  /* 0x0000000000067805 */ /* 0x000fe4000001ff00 */
[----:B------:R-:W-:Y:S01]  /*0530*/  ISETP.GT.AND P2, PT, R22, 0x3f, PT ;  /* 0x0000003f1600780c */ /* 0x000fe20003f44270 */
[----:B------:R-:W-:Y:S01]  /*0540*/  FADD R3, R17, R18 ;  /* 0x0000001211037221 */ /* 0x000fe20000000000 */
[----:B------:R-:W-:Y:S02]  /*0550*/  CS2R R16, SRZ ;  /* 0x0000000000107805 */ /* 0x000fe4000001ff00 */
[----:B------:R-:W-:-:S02]  /*0560*/  CS2R R18, SRZ ;  /* 0x0000000000127805 */ /* 0x000fc4000001ff00 */
[----:B------:R-:W-:Y:S01]  /*0570*/  IADD3 R22, P4, R23, UR8, RZ ;  /* 0x0000000817167c10 */ /* 0x000fe2000ff9e0ff */
[----:B------:R1:W2:Y:S04]  /*0580*/  @!P0 LDG.E.128 R4, desc[UR4][R8.64] ;  /* 0x0000000408048981 */ /* 0x0002a8000c1e1d00 */
[----:B------:R3:W4:Y:S01]  /*0590*/  @!P6 LDG.E.128 R16, desc[UR4][R10.64+-0x80000] ;  /* 0xf80000040a10e981 */ /* 0x000722000c1e1d00 */
[----:B------:R-:W-:Y:S02]  /*05a0*/  IADD3.X R23, R13, UR9, RZ, P4, !PT ;  /* 0x000000090d177c10 */ /* 0x000fe4000a7fe4ff */
[----:B-1----:R-:W-:Y:S02]  /*05b0*/  CS2R R8, SRZ ;  /* 0x0000000000087805 */ /* 0x002fe4000001ff00 */
[----:B---3--:R-:W-:-:S06]  /*05c0*/  CS2R R10, SRZ ;  /* 0x00000000000a7805 */ /* 0x008fcc000001ff00 */
[----:B------:R1:W3:Y:S01]  /*05d0*/  @P2 LDG.E.128 R8, desc[UR4][R22.64+-0x100000] ;  /* 0xf000000416082981 */ /* 0x0002e2000c1e1d00 */
[----:B------:R-:W-:Y:S02]  /*05e0*/  SEL R14, R14, RZ, !P1 ;  /* 0x000000ff0e0e7207 */ /* 0x000fe40004800000 */
[----:B-----5:R-:W-:Y:S01]  /*05f0*/  SEL R29, R20, RZ, !P1 ;  /* 0x000000ff141d7207 */ /* 0x020fe20004800000 */
[----:B------:R-:W-:-:S04]  /*0600*/  IMAD.SHL.U32 R13, R28, 0x1000, RZ ;  /* 0x000010001c0d7824 */ /* 0x000fc800078e00ff */
[----:B------:R-:W-:Y:S01]  /*0610*/  FADD R20, R14, R29 ;  /* 0x0000001d0e147221 */ /* 0x000fe20000000000 */
[----:B------:R-:W-:Y:S02]  /*0620*/  SHF.R.S32.HI R14, RZ, 0x1f, R24 ;  /* 0x0000001fff0e7819 */ /* 0x000fe40000011418 */
[----:B------:R-:W-:Y:S02]  /*0630*/  IADD3 R24, P4, R13, R24, RZ ;  /* 0x000000180d187210 */ /* 0x000fe40007f9e0ff */
[----:B------:R-:W-:Y:S02]  /*0640*/  SEL R15, R15, RZ, !P1 ;  /* 0x000000ff0f0f7207 */ /* 0x000fe40004800000 */
[----:B------:R-:W-:Y:S02]  /*0650*/  LEA.HI.X.SX32 R13, R13, R14, 0x1, P4 ;  /* 0x0000000e0d0d7211 */ /* 0x000fe400020f0eff */
[----:B------:R-:W-:Y:S02]  /*0660*/  SEL R30, R21, RZ, !P1 ;  /* 0x000000ff151e7207 */ /* 0x000fe40004800000 */
[C---:B------:R-:W-:Y:S01]  /*0670*/  SHF.L.U64.HI R14, R24.reuse, 0x2, R13 ;  /* 0x00000002180e7819 */ /* 0x040fe2000001020d */
[----:B------:R-:W-:-:S02]  /*0680*/  IMAD.SHL.U32 R24, R24, 0x4, RZ ;  /* 0x0000000418187824 */ /* 0x000fc400078e00ff */
[----:B------:R-:W-:Y:S01]  /*0690*/  FADD R21, R15, R30 ;  /* 0x0000001e0f157221 */ /* 0x000fe20000000000 */
[C---:B------:R-:W-:Y:S02]  /*06a0*/  LOP3.LUT R15, R28.reuse, 0xffffffe0, RZ, 0xc0, !PT ;  /* 0xffffffe01c0f7812 */ /* 0x040fe400078ec0ff */
[----:B------:R-:W-:Y:S02]  /*06b0*/  IADD3 R32, P4, R24, UR6, RZ ;  /* 0x0000000618207c10 */ /* 0x000fe4000ff9e0ff */
[----:B------:R-:W-:Y:S02]  /*06c0*/  IADD3 R30, P5, R24, UR8, RZ ;  /* 0x00000008181e7c10 */ /* 0x000fe4000ffbe0ff */
[----:B------:R-:W-:Y:S02]  /*06d0*/  IADD3.X R33, R14, UR7, RZ, P4, !PT ;  /* 0x000000070e217c10 */ /* 0x000fe4000a7fe4ff */
[----:B------:R-:W-:Y:S02]  /*06e0*/  ISETP.GT.AND P4, PT, R28, 0x3f, PT ;  /* 0x0000003f1c00780c */ /* 0x000fe40003f84270 */
[----:B------:R-:W-:-:S02]  /*06f0*/  IADD3.X R31, R14, UR9, RZ, P5, !PT ;  /* 0x000000090e1f7c10 */ /* 0x000fc4000affe4ff */
[----:B----4-:R-:W-:Y:S02]  /*0700*/  SEL R13, R16, RZ, !P6 ;  /* 0x000000ff100d7207 */ /* 0x010fe40007000000 */
[----:B-1----:R-:W-:Y:S02]  /*0710*/  SEL R22, R17, RZ, !P6 ;  /* 0x000000ff11167207 */ /* 0x002fe40007000000 */
[----:B------:R-:W-:Y:S02]  /*0720*/  SEL R23, R18, RZ, !P6 ;  /* 0x000000ff12177207 */ /* 0x000fe40007000000 */
[----:B------:R-:W-:Y:S02]  /*0730*/  SEL R24, R19, RZ, !P6 ;  /* 0x000000ff13187207 */ /* 0x000fe40007000000 */
[----:B------:R-:W-:Y:S02]  /*0740*/  ISETP.NE.AND P6, PT, R15, 0x20, PT ;  /* 0x000000200f00780c */ /* 0x000fe40003fc5270 */
[----:B------:R-:W-:-:S02]  /*0750*/  CS2R R14, SRZ ;  /* 0x00000000000e7805 */ /* 0x000fc4000001ff00 */
[----:B------:R-:W-:Y:S02]  /*0760*/  CS2R R16, SRZ ;  /* 0x0000000000107805 */ /* 0x000fe4000001ff00 */
[----:B---3--:R-:W-:Y:S02]  /*0770*/  SEL R8, R8, RZ, P2 ;  /* 0x000000ff08087207 */ /* 0x008fe40001000000 */
[----:B------:R-:W-:Y:S02]  /*0780*/  @!P3 SEL R8, R12, R13, !P1 ;  /* 0x0000000d0c08b207 */ /* 0x000fe40004800000 */
[----:B------:R-:W-:Y:S02]  /*0790*/  CS2R R12, SRZ ;  /* 0x00000000000c7805 */ /* 0x000fe4000001ff00 */
[----:B------:R-:W-:-:S04]  /*07a0*/  CS2R R18, SRZ ;  /* 0x0000000000127805 */ /* 0x000fc8000001ff00 */
[----:B------:R-:W3:Y:S04]  /*07b0*/  @!P6 LDG.E.128 R12, desc[UR4][R32.64+-0x80000] ;  /* 0xf8000004200ce981 */ /* 0x000ee8000c1e1d00 */
[----:B------:R-:W4:Y:S01]  /*07c0*/  @P4 LDG.E.128 R16, desc[UR4][R30.64+-0x100000] ;  /* 0xf00000041e104981 */ /* 0x000f22000c1e1d00 */
[----:B--2---:R-:W-:Y:S02]  /*07d0*/  SEL R4, R4, RZ, !P0 ;  /* 0x000000ff04047207 */ /* 0x004fe40004000000 */
[----:B------:R-:W-:Y:S02]  /*07e0*/  SEL R5, R5, RZ, !P0 ;  /* 0x000000ff05057207 */ /* 0x000fe40004000000 */
[----:B------:R-:W-:Y:S02]  /*07f0*/  SEL R27, R27, RZ, !P0 ;  /* 0x000000ff1b1b7207 */ /* 0x000fe40004000000 */
[----:B------:R-:W-:-:S03]  /*0800*/  SEL R26, R26, RZ, !P0 ;  /* 0x000000ff1a1a7207 */ /* 0x000fc60004000000 */
[----:B------:R-:W-:Y:S02]  /*0810*/  FADD R4, R4, R27 ;  /* 0x0000001b04047221 */ /* 0x000fe40000000000 */
[----:B------:R-:W-:Y:S02]  /*0820*/  FADD R5, R5, R26 ;  /* 0x0000001a05057221 */ /* 0x000fe40000000000 */
[----:B------:R-:W1:Y:S01]  /*0830*/  LDC.64 R26, c[0x0][0x230] ;  /* 0x00008c00ff1a7b82 */ /* 0x000e620000000a00 */
[----:B------:R-:W-:Y:S02]  /*0840*/  ISETP.GE.AND P5, PT, R28, 0x40, PT ;  /* 0x000000401c00780c */ /* 0x000fe40003fa6270 */
[----:B------:R-:W-:Y:S02]  /*0850*/  SEL R6, R6, RZ, !P0 ;  /* 0x000000ff06067207 */ /* 0x000fe40004000000 */
[----:B------:R-:W-:Y:S02]  /*0860*/  SEL R25, R25, RZ, !P0 ;  /* 0x000000ff19197207 */ /* 0x000fe40004000000 */
[----:B------:R-:W-:-:S02]  /*0870*/  SEL R7, R7, RZ, !P0 ;  /* 0x000000ff07077207 */ /* 0x000fc40004000000 */
[----:B------:R-:W-:Y:S01]  /*0880*/  SEL R2, R2, RZ, !P0 ;  /* 0x000000ff02027207 */ /* 0x000fe20004000000 */
[----:B------:R-:W-:-:S04]  /*0890*/  FADD R6, R6, R25 ;  /* 0x0000001906067221 */ /* 0x000fc80000000000 */
[----:B------:R-:W-:Y:S01]  /*08a0*/  FADD R2, R7, R2 ;  /* 0x0000000207027221 */ /* 0x000fe20000000000 */
[----:B------:R-:W-:Y:S02]  /*08b0*/  SEL R9, R9, RZ, P2 ;  /* 0x000000ff09097207 */ /* 0x000fe40001000000 */
[----:B------:R-:W-:Y:S02]  /*08c0*/  SEL R10, R10, RZ, P2 ;  /* 0x000000ff0a0a7207 */ /* 0x000fe40001000000 */
[----:B------:R-:W-:Y:S01]  /*08d0*/  SEL R11, R11, RZ, P2 ;  /* 0x000000ff0b0b7207 */ /* 0x000fe20001000000 */
[----:B-1----:R-:W-:Y:S01]  /*08e0*/  IMAD.WIDE R26, R0, 0x4, R26 ;  /* 0x00000004001a7825 */ /* 0x002fe200078e021a */
[----:B------:R-:W-:Y:S02]  /*08f0*/  @!P3 SEL R9, R3, R22, !P1 ;  /* 0x000000160309b207 */ /* 0x000fe40004800000 */
[----:B------:R-:W-:Y:S02]  /*0900*/  @!P3 SEL R10, R20, R23, !P1 ;  /* 0x00000017140ab207 */ /* 0x000fe40004800000 */
[----:B------:R-:W-:-:S05]  /*0910*/  @!P3 SEL R11, R21, R24, !P1 ;  /* 0x00000018150bb207 */ /* 0x000fca0004800000 */
[----:B------:R-:W-:Y:S01]  /*0920*/  STG.E.128 desc[UR4][R26.64], R8 ;  /* 0x000000081a007986 */ /* 0x000fe2000c101d04 */
[----:B---3--:R-:W-:Y:S02]  /*0930*/  SEL R0, R13, RZ, !P6 ;  /* 0x000000ff0d007207 */ /* 0x008fe40007000000 */
[----:B------:R-:W-:Y:S02]  /*0940*/  SEL R7, R12, RZ, !P6 ;  /* 0x000000ff0c077207 */ /* 0x000fe40007000000 */
[----:B------:R-:W-:Y:S02]  /*0950*/  SEL R13, R14, RZ, !P6 ;  /* 0x000000ff0e0d7207 */ /* 0x000fe40007000000 */
[----:B------:R-:W-:Y:S02]  /*0960*/  SEL R15, R15, RZ, !P6 ;  /* 0x000000ff0f0f7207 */ /* 0x000fe40007000000 */
[----:B----4-:R-:W-:Y:S02]  /*0970*/  SEL R16, R16, RZ, P4 ;  /* 0x000000ff10107207 */ /* 0x010fe40002000000 */
[----:B------:R-:W-:-:S02]  /*0980*/  SEL R17, R17, RZ, P4 ;  /* 0x000000ff11117207 */ /* 0x000fc40002000000 */
[----:B------:R-:W-:Y:S02]  /*0990*/  SEL R18, R18, RZ, P4 ;  /* 0x000000ff12127207 */ /* 0x000fe40002000000 */
[----:B------:R-:W-:Y:S02]  /*09a0*/  SEL R19, R19, RZ, P4 ;  /* 0x000000ff13137207 */ /* 0x000fe40002000000 */
[----:B------:R-:W-:Y:S02]  /*09b0*/  @!P5 SEL R16, R4, R7, !P0 ;  /* 0x000000070410d207 */ /* 0x000fe40004000000 */
[----:B------:R-:W-:Y:S02]  /*09c0*/  @!P5 SEL R17, R5, R0, !P0 ;  /* 0x000000000511d207 */ /* 0x000fe40004000000 */
[----:B------:R-:W-:Y:S02]  /*09d0*/  @!P5 SEL R18, R6, R13, !P0 ;  /* 0x0000000d0612d207 */ /* 0x000fe40004000000 */
[----:B------:R-:W-:-:S05]  /*09e0*/  @!P5 SEL R19, R2, R15, !P0 ;  /* 0x0000000f0213d207 */ /* 0x000fca0004000000 */
[----:B------:R-:W-:Y:S01]  /*09f0*/  STG.E.128 desc[UR4][R26.64+0x800], R16 ;  /* 0x000800101a007986 */ /* 0x000fe2000c101d04 */
[----:B------:R-:W-:Y:S05]  /*0a00*/  EXIT ;  /* 0x000000000000794d */ /* 0x000fea0003800000 */
.L_x_0:
[----:B------:R-:W-:-:S00]  /*0a10*/  BRA `(.L_x_0) ;  /* 0xfffffffc00fc7947 */ /* 0x000fc0000383ffff */
[----:B------:R-:W-:-:S00]  /*0a20*/  NOP ;  /* 0x0000000000007918 */ /* 0x000fc00000000000 */
        /* <DEDUP_REMOVED lines=13> */
.L_x_1:


//--------------------- .nv.constant0.triton_poi_fused_cat_17 --------------------------
	.section	.nv.constant0.triton_poi_fused_cat_17,"a",@progbits
	.sectionflags	@""
	.align	4
.nv.constant0.triton_poi_fused_cat_17:
	.zero		572
